//
// Generated by NVIDIA NVVM Compiler
//
// Compiler Build ID: CL-36424714
// Cuda compilation tools, release 13.0, V13.0.88
// Based on NVVM 20.0.0
//

.version 9.0
.target sm_100
.address_size 64

	// .globl	_Z4areaPf

.visible .entry _Z4areaPf(
	.param .u64 .ptr .align 1 _Z4areaPf_param_0
)
{
	.reg .pred 	%p<7>;
	.reg .b32 	%r<12>;
	.reg .b32 	%f<47>;
	.reg .b64 	%rd<5>;
	.reg .b64 	%fd<4>;

	ld.param.u64 	%rd1, [_Z4areaPf_param_0];
	cvta.to.global.u64 	%rd2, %rd1;
	mov.u32 	%r1, %tid.x;
	mov.u32 	%r2, %ctaid.x;
	mov.u32 	%r3, %ntid.x;
	mad.lo.s32 	%r4, %r2, %r3, %r1;
	cvt.rn.f32.s32 	%f1, %r4;
	div.rn.f32 	%f2, %f1, 0f49742400;
	add.f32 	%f3, %f2, %f2;
	cvt.rni.f32.f32 	%f4, %f3;
	cvt.rzi.s32.f32 	%r5, %f4;
	fma.rn.f32 	%f5, %f4, 0fBF000000, %f2;
	mul.rn.f32 	%f6, %f5, %f5;
	fma.rn.f32 	%f7, %f6, 0fBF17ACC9, 0f40233590;
	fma.rn.f32 	%f8, %f6, 0f3E684E12, 0fBFAAD2E0;
	fma.rn.f32 	%f9, %f7, %f6, 0fC0A55DF6;
	fma.rn.f32 	%f10, %f8, %f6, 0f4081E0CF;
	fma.rn.f32 	%f11, %f6, %f5, 0f00000000;
	fma.rn.f32 	%f12, %f10, %f6, 0fC09DE9E6;
	fma.rn.f32 	%f13, %f9, %f11, 0f00000000;
	fma.rn.f32 	%f14, %f12, %f6, 0f3F800000;
	fma.rn.f32 	%f15, %f5, 0f40490FDB, %f13;
	and.b32  	%r6, %r5, 1;
	setp.eq.b32 	%p1, %r6, 1;
	selp.f32 	%f16, %f14, %f15, %p1;
	and.b32  	%r7, %r5, 2;
	setp.eq.s32 	%p2, %r7, 0;
	mov.f32 	%f17, 0f00000000;
	sub.f32 	%f18, %f17, %f16;
	selp.f32 	%f19, %f16, %f18, %p2;
	cvt.rzi.f32.f32 	%f20, %f2;
	setp.eq.f32 	%p3, %f2, %f20;
	mul.rn.f32 	%f21, %f2, %f17;
	selp.f32 	%f22, %f21, %f19, %p3;
	add.s32 	%r8, %r4, 1;
	cvt.rn.f32.s32 	%f23, %r8;
	div.rn.f32 	%f24, %f23, 0f49742400;
	add.f32 	%f25, %f24, %f24;
	cvt.rni.f32.f32 	%f26, %f25;
	cvt.rzi.s32.f32 	%r9, %f26;
	fma.rn.f32 	%f27, %f26, 0fBF000000, %f24;
	mul.rn.f32 	%f28, %f27, %f27;
	fma.rn.f32 	%f29, %f28, 0fBF17ACC9, 0f40233590;
	fma.rn.f32 	%f30, %f28, 0f3E684E12, 0fBFAAD2E0;
	fma.rn.f32 	%f31, %f29, %f28, 0fC0A55DF6;
	fma.rn.f32 	%f32, %f30, %f28, 0f4081E0CF;
	fma.rn.f32 	%f33, %f28, %f27, 0f00000000;
	fma.rn.f32 	%f34, %f32, %f28, 0fC09DE9E6;
	fma.rn.f32 	%f35, %f31, %f33, 0f00000000;
	fma.rn.f32 	%f36, %f34, %f28, 0f3F800000;
	fma.rn.f32 	%f37, %f27, 0f40490FDB, %f35;
	and.b32  	%r10, %r9, 1;
	setp.eq.b32 	%p4, %r10, 1;
	selp.f32 	%f38, %f36, %f37, %p4;
	and.b32  	%r11, %r9, 2;
	setp.eq.s32 	%p5, %r11, 0;
	sub.f32 	%f39, %f17, %f38;
	selp.f32 	%f40, %f38, %f39, %p5;
	cvt.rzi.f32.f32 	%f41, %f24;
	setp.eq.f32 	%p6, %f24, %f41;
	mul.rn.f32 	%f42, %f24, %f17;
	selp.f32 	%f43, %f42, %f40, %p6;
	add.f32 	%f44, %f22, %f43;
	mul.f32 	%f45, %f44, 0f3F000000;
	cvt.f64.f32 	%fd1, %f45;
	mul.f64 	%fd2, %fd1, 0d400921FB54442D18;
	div.rn.f64 	%fd3, %fd2, 0d412E848000000000;
	cvt.rn.f32.f64 	%f46, %fd3;
	mul.wide.s32 	%rd3, %r4, 4;
	add.s64 	%rd4, %rd2, %rd3;
	st.global.f32 	[%rd4], %f46;
	ret;

}


// ===== COMPILED SASS (sm_100) =====

	.target	sm_100

	.elftype	@"ET_EXEC"


//--------------------- .note.nv.tkinfo           --------------------------
	.section	.note.nv.tkinfo,"",@"SHT_NOTE"
	.sectionflags	@"SHF_NOTE_NV_TKINFO"
	.tkinfo
        /*0018*/ 	.word	0x00000002
        /*0030*/ 	.string	""
        /*0030*/ 	.string	"ptxas"
        /*0030*/ 	.string	"Cuda compilation tools, release 13.0, V13.0.88"
        /*0030*/ 	.string	"Build cuda_13.0.r13.0/compiler.36424714_0"
        /*0030*/ 	.string	"-arch sm_100 -m 64 "



//--------------------- .note.nv.cuinfo           --------------------------
	.section	.note.nv.cuinfo,"",@"SHT_NOTE"
	.sectionflags	@"SHF_NOTE_NV_CUINFO"
        /*0018*/ 	.short	0x0002
        /*001a*/ 	.short	0x0064
        /*001c*/ 	.short	0x0082
	.zero		2


//--------------------- .nv.info                  --------------------------
	.section	.nv.info,"",@"SHT_CUDA_INFO"
	.align	4


	//----- nvinfo : EIATTR_REGCOUNT
	.align		4
        /*0000*/ 	.byte	0x04, 0x2f
        /*0002*/ 	.short	(.L_1 - .L_0)
	.align		4
.L_0:
        /*0004*/ 	.word	index@(_Z4areaPf)
        /*0008*/ 	.word	0x00000017


	//----- nvinfo : EIATTR_FRAME_SIZE
	.align		4
.L_1:
        /*000c*/ 	.byte	0x04, 0x11
        /*000e*/ 	.short	(.L_3 - .L_2)
	.align		4
.L_2:
        /*0010*/ 	.word	index@($__internal_1_$__cuda_sm3x_div_rn_noftz_f32_slowpath)
        /*0014*/ 	.word	0x00000000


	//----- nvinfo : EIATTR_FRAME_SIZE
	.align		4
.L_3:
        /*0018*/ 	.byte	0x04, 0x11
        /*001a*/ 	.short	(.L_5 - .L_4)
	.align		4
.L_4:
        /*001c*/ 	.word	index@($__internal_0_$__cuda_sm20_div_rn_f64_full)
        /*0020*/ 	.word	0x00000000


	//----- nvinfo : EIATTR_FRAME_SIZE
	.align		4
.L_5:
        /*0024*/ 	.byte	0x04, 0x11
        /*0026*/ 	.short	(.L_7 - .L_6)
	.align		4
.L_6:
        /*0028*/ 	.word	index@(_Z4areaPf)
        /*002c*/ 	.word	0x00000000


	//----- nvinfo : EIATTR_MIN_STACK_SIZE
	.align		4
.L_7:
        /*0030*/ 	.byte	0x04, 0x12
        /*0032*/ 	.short	(.L_9 - .L_8)
	.align		4
.L_8:
        /*0034*/ 	.word	index@(_Z4areaPf)
        /*0038*/ 	.word	0x00000000
.L_9:


//--------------------- .nv.compat                --------------------------
	.section	.nv.compat,"",@"SHT_CUDA_COMPAT_INFO"
	.align	4
        /*0000*/ 	.byte	0x02, 0x09, 0x00, 0x00, 0x02, 0x02, 0x01, 0x00, 0x02, 0x05, 0x05, 0x00, 0x03, 0x07, 0x01, 0x01
        /*0010*/ 	.byte	0x02, 0x03, 0x00, 0x00, 0x02, 0x06, 0x01, 0x00, 0x04, 0x0b, 0x08, 0x00, 0x01, 0x00, 0x00, 0x00
        /*0020*/ 	.byte	0x00, 0x00, 0x00, 0x00


//--------------------- .nv.info._Z4areaPf        --------------------------
	.section	.nv.info._Z4areaPf,"",@"SHT_CUDA_INFO"
	.sectionflags	@""
	.align	4


	//----- nvinfo : EIATTR_CUDA_API_VERSION
	.align		4
        /*0000*/ 	.byte	0x04, 0x37
        /*0002*/ 	.short	(.L_11 - .L_10)
.L_10:
        /*0004*/ 	.word	0x00000082


	//----- nvinfo : EIATTR_KPARAM_INFO
	.align		4
.L_11:
        /*0008*/ 	.byte	0x04, 0x17
        /*000a*/ 	.short	(.L_13 - .L_12)
.L_12:
        /*000c*/ 	.word	0x00000000
        /*0010*/ 	.short	0x0000
        /*0012*/ 	.short	0x0000
        /*0014*/ 	.byte	0x00, 0xf5, 0x21, 0x00


	//----- nvinfo : EIATTR_SPARSE_MMA_MASK
	.align		4
.L_13:
        /*0018*/ 	.byte	0x03, 0x50
        /*001a*/ 	.short	0x0000


	//----- nvinfo : EIATTR_MAXREG_COUNT
	.align		4
        /*001c*/ 	.byte	0x03, 0x1b
        /*001e*/ 	.short	0x00ff


	//----- nvinfo : EIATTR_MERCURY_ISA_VERSION
	.align		4
        /*0020*/ 	.byte	0x03, 0x5f
        /*0022*/ 	.short	0x0101


	//----- nvinfo : EIATTR_VRC_CTA_INIT_COUNT
	.align		4
        /*0024*/ 	.byte	0x02, 0x4a
	.zero		1
	.zero		1


	//----- nvinfo : EIATTR_EXIT_INSTR_OFFSETS
	.align		4
        /*0028*/ 	.byte	0x04, 0x1c
        /*002a*/ 	.short	(.L_15 - .L_14)


	//   ....[0]....
.L_14:
        /*002c*/ 	.word	0x00000740


	//----- nvinfo : EIATTR_CRS_STACK_SIZE
	.align		4
.L_15:
        /*0030*/ 	.byte	0x04, 0x1e
        /*0032*/ 	.short	(.L_17 - .L_16)
.L_16:
        /*0034*/ 	.word	0x00000000


	//----- nvinfo : EIATTR_CBANK_PARAM_SIZE
	.align		4
.L_17:
        /*0038*/ 	.byte	0x03, 0x19
        /*003a*/ 	.short	0x0008


	//----- nvinfo : EIATTR_PARAM_CBANK
	.align		4
        /*003c*/ 	.byte	0x04, 0x0a
        /*003e*/ 	.short	(.L_19 - .L_18)
	.align		4
.L_18:
        /*0040*/ 	.word	index@(.nv.constant0._Z4areaPf)
        /*0044*/ 	.short	0x0380
        /*0046*/ 	.short	0x0008


	//----- nvinfo : EIATTR_SW_WAR
	.align		4
.L_19:
        /*0048*/ 	.byte	0x04, 0x36
        /*004a*/ 	.short	(.L_21 - .L_20)
.L_20:
        /*004c*/ 	.word	0x00000008
.L_21:


//--------------------- .nv.callgraph             --------------------------
	.section	.nv.callgraph,"",@"SHT_CUDA_CALLGRAPH"
	.align	4
	.sectionentsize	8
	.align		4
        /*0000*/ 	.word	0x00000000
	.align		4
        /*0004*/ 	.word	0xffffffff
	.align		4
        /*0008*/ 	.word	0x00000000
	.align		4
        /*000c*/ 	.word	0xfffffffe
	.align		4
        /*0010*/ 	.word	0x00000000
	.align		4
        /*0014*/ 	.word	0xfffffffd
	.align		4
        /*0018*/ 	.word	0x00000000
	.align		4
        /*001c*/ 	.word	0xfffffffc


//--------------------- .text._Z4areaPf           --------------------------
	.section	.text._Z4areaPf,"ax",@progbits
	.align	128
        .global         _Z4areaPf
        .type           _Z4areaPf,@function
        .size           _Z4areaPf,(.L_x_23 - _Z4areaPf)
        .other          _Z4areaPf,@"STO_CUDA_ENTRY STV_DEFAULT"
_Z4areaPf:
.text._Z4areaPf:
[----:B------:R-:W-:Y:S01]  /*0000*/  LDC R1, c[0x0][0x37c] ;  /* 0x0000df00ff017b82 */ /* 0x000fe20000000800 */
[----:B------:R-:W0:Y:S07]  /*0010*/  S2R R4, SR_TID.X ;  /* 0x0000000000047919 */ /* 0x000e2e0000002100 */
[----:B------:R-:W0:Y:S01]  /*0020*/  S2UR UR4, SR_CTAID.X ;  /* 0x00000000000479c3 */ /* 0x000e220000002500 */
[----:B------:R-:W-:Y:S01]  /*0030*/  IMAD.MOV.U32 R6, RZ, RZ, 0x358637bd ;  /* 0x358637bdff067424 */ /* 0x000fe200078e00ff */
[----:B------:R-:W-:Y:S01]  /*0040*/  BSSY.RECONVERGENT B0, `(.L_x_0) ;  /* 0x0000010000007945 */ /* 0x000fe20003800200 */
[----:B------:R-:W-:-:S04]  /*0050*/  IMAD.MOV.U32 R5, RZ, RZ, 0x49742400 ;  /* 0x49742400ff057424 */ /* 0x000fc800078e00ff */
[----:B------:R-:W-:Y:S01]  /*0060*/  FFMA R2, R6, -R5, 1 ;  /* 0x3f80000006027423 */ /* 0x000fe20000000805 */
[----:B------:R-:W0:Y:S02]  /*0070*/  LDC R3, c[0x0][0x360] ;  /* 0x0000d800ff037b82 */ /* 0x000e240000000800 */
[----:B0-----:R-:W-:Y:S02]  /*0080*/  IMAD R4, R3, UR4, R4 ;  /* 0x0000000403047c24 */ /* 0x001fe4000f8e0204 */
[----:B------:R-:W-:-:S03]  /*0090*/  FFMA R3, R2, R6, 9.9999999747524270788e-07 ;  /* 0x358637bd02037423 */ /* 0x000fc60000000006 */
[----:B------:R-:W-:-:S04]  /*00a0*/  I2FP.F32.S32 R0, R4 ;  /* 0x0000000400007245 */ /* 0x000fc80000201400 */
[----:B------:R-:W0:Y:S01]  /*00b0*/  FCHK P0, R0, 1000000 ;  /* 0x4974240000007902 */ /* 0x000e220000000000 */
[----:B------:R-:W-:-:S04]  /*00c0*/  FFMA R2, R0, R3, RZ ;  /* 0x0000000300027223 */ /* 0x000fc800000000ff */
[----:B------:R-:W-:-:S04]  /*00d0*/  FFMA R6, R2, -1000000, R0 ;  /* 0xc974240002067823 */ /* 0x000fc80000000000 */
[----:B------:R-:W-:Y:S01]  /*00e0*/  FFMA R3, R3, R6, R2 ;  /* 0x0000000603037223 */ /* 0x000fe20000000002 */
[----:B0-----:R-:W-:Y:S06]  /*00f0*/  @!P0 BRA `(.L_x_1) ;  /* 0x0000000000108947 */ /* 0x001fec0003800000 */
[----:B------:R-:W-:Y:S01]  /*0100*/  IMAD.MOV.U32 R3, RZ, RZ, R0 ;  /* 0x000000ffff037224 */ /* 0x000fe200078e0000 */
[----:B------:R-:W-:-:S07]  /*0110*/  MOV R2, 0x130 ;  /* 0x0000013000027802 */ /* 0x000fce0000000f00 */
[----:B------:R-:W-:Y:S05]  /*0120*/  CALL.REL.NOINC `($__internal_1_$__cuda_sm3x_div_rn_noftz_f32_slowpath) ;  /* 0x0000000800cc7944 */ /* 0x000fea0003c00000 */
[----:B------:R-:W-:-:S07]  /*0130*/  IMAD.MOV.U32 R3, RZ, RZ, R0 ;  /* 0x000000ffff037224 */ /* 0x000fce00078e0000 */
.L_x_1:
[----:B------:R-:W-:Y:S05]  /*0140*/  BSYNC.RECONVERGENT B0 ;  /* 0x0000000000007941 */ /* 0x000fea0003800200 */
.L_x_0:
[C---:B------:R-:W-:Y:S01]  /*0150*/  FADD R2, R3.reuse, R3 ;  /* 0x0000000303027221 */ /* 0x040fe20000000000 */
[----:B------:R-:W0:Y:S01]  /*0160*/  FRND.TRUNC R8, R3 ;  /* 0x0000000300087307 */ /* 0x000e22000020d000 */
[----:B------:R-:W-:Y:S02]  /*0170*/  HFMA2 R12, -RZ, RZ, 1.6015625, 24.28125 ;  /* 0x3e684e12ff0c7431 */ /* 0x000fe400000001ff */
[----:B------:R-:W-:Y:S01]  /*0180*/  IMAD.MOV.U32 R10, RZ, RZ, 0x3f17acc9 ;  /* 0x3f17acc9ff0a7424 */ /* 0x000fe200078e00ff */
[----:B------:R-:W-:Y:S04]  /*0190*/  BSSY.RECONVERGENT B0, `(.L_x_2) ;  /* 0x0000022000007945 */ /* 0x000fe80003800200 */
[----:B------:R-:W1:Y:S01]  /*01a0*/  FRND R0, R2 ;  /* 0x0000000200007307 */ /* 0x000e620000201000 */
[----:B0-----:R-:W-:-:S07]  /*01b0*/  FSETP.NEU.AND P1, PT, R3, R8, PT ;  /* 0x000000080300720b */ /* 0x001fce0003f2d000 */
[----:B------:R-:W0:Y:S01]  /*01c0*/  F2I.NTZ R6, R2 ;  /* 0x0000000200067305 */ /* 0x000e220000203100 */
[----:B-1----:R-:W-:-:S04]  /*01d0*/  FFMA R0, R0, -0.5, R3 ;  /* 0xbf00000000007823 */ /* 0x002fc80000000003 */
[----:B------:R-:W-:Y:S01]  /*01e0*/  FMUL R7, R0, R0 ;  /* 0x0000000000077220 */ /* 0x000fe20000400000 */
[----:B0-----:R-:W-:-:S03]  /*01f0*/  LOP3.LUT R9, R6, 0x1, RZ, 0xc0, !PT ;  /* 0x0000000106097812 */ /* 0x001fc600078ec0ff */
[C---:B------:R-:W-:Y:S01]  /*0200*/  FFMA R8, R7.reuse, R12, -1.334560394287109375 ;  /* 0xbfaad2e007087423 */ /* 0x040fe2000000000c */
[----:B------:R-:W-:Y:S01]  /*0210*/  FFMA R2, R7, -R10, 2.550144195556640625 ;  /* 0x4023359007027423 */ /* 0x000fe2000000080a */
[----:B------:R-:W-:Y:S01]  /*0220*/  VIADD R10, R4, 0x1 ;  /* 0x00000001040a7836 */ /* 0x000fe20000000000 */
[----:B------:R-:W-:Y:S01]  /*0230*/  ISETP.NE.U32.AND P2, PT, R9, 0x1, PT ;  /* 0x000000010900780c */ /* 0x000fe20003f45070 */
[C---:B------:R-:W-:Y:S01]  /*0240*/  FFMA R8, R7.reuse, R8, 4.0586924552917480469 ;  /* 0x4081e0cf07087423 */ /* 0x040fe20000000008 */
[----:B------:R-:W-:Y:S01]  /*0250*/  FFMA R9, R0, R7, RZ ;  /* 0x0000000700097223 */ /* 0x000fe200000000ff */
[C---:B------:R-:W-:Y:S01]  /*0260*/  FFMA R2, R7.reuse, R2, -5.1677198410034179688 ;  /* 0xc0a55df607027423 */ /* 0x040fe20000000002 */
[----:B------:R-:W-:Y:S01]  /*0270*/  LOP3.LUT P0, RZ, R6, 0x2, RZ, 0xc0, !PT ;  /* 0x0000000206ff7812 */ /* 0x000fe2000780c0ff */
[C---:B------:R-:W-:Y:S01]  /*0280*/  FFMA R8, R7.reuse, R8, -4.9348020553588867188 ;  /* 0xc09de9e607087423 */ /* 0x040fe20000000008 */
[----:B------:R-:W-:Y:S02]  /*0290*/  IMAD.MOV.U32 R12, RZ, RZ, 0x358637bd ;  /* 0x358637bdff0c7424 */ /* 0x000fe400078e00ff */
[----:B------:R-:W-:Y:S01]  /*02a0*/  FFMA R9, R2, R9, RZ ;  /* 0x0000000902097223 */ /* 0x000fe200000000ff */
[----:B------:R-:W-:Y:S01]  /*02b0*/  FFMA R6, R7, R8, 1 ;  /* 0x3f80000007067423 */ /* 0x000fe20000000008 */
[----:B------:R-:W-:Y:S01]  /*02c0*/  I2FP.F32.S32 R7, R10 ;  /* 0x0000000a00077245 */ /* 0x000fe20000201400 */
[----:B------:R-:W-:-:S02]  /*02d0*/  FFMA R11, R12, -R5, 1 ;  /* 0x3f8000000c0b7423 */ /* 0x000fc40000000805 */
[----:B------:R-:W-:Y:S01]  /*02e0*/  @P2 FFMA R6, R0, 3.1415927410125732422, R9 ;  /* 0x40490fdb00062823 */ /* 0x000fe20000000009 */
[----:B------:R-:W0:Y:S01]  /*02f0*/  FCHK P2, R7, 1000000 ;  /* 0x4974240007007902 */ /* 0x000e220000040000 */
[----:B------:R-:W-:Y:S02]  /*0300*/  FFMA R2, R11, R12, 9.9999999747524270788e-07 ;  /* 0x358637bd0b027423 */ /* 0x000fe4000000000c */
[----:B------:R-:W-:Y:S01]  /*0310*/  @P0 FADD R6, RZ, -R6 ;  /* 0x80000006ff060221 */ /* 0x000fe20000000000 */
[----:B------:R-:W-:Y:S01]  /*0320*/  @!P1 FMUL R6, RZ, R3 ;  /* 0x00000003ff069220 */ /* 0x000fe20000400000 */
[----:B------:R-:W-:-:S04]  /*0330*/  FFMA R0, R2, R7, RZ ;  /* 0x0000000702007223 */ /* 0x000fc800000000ff */
[----:B------:R-:W-:-:S04]  /*0340*/  FFMA R9, R0, -1000000, R7 ;  /* 0xc974240000097823 */ /* 0x000fc80000000007 */
[----:B------:R-:W-:Y:S01]  /*0350*/  FFMA R12, R2, R9, R0 ;  /* 0x00000009020c7223 */ /* 0x000fe20000000000 */
[----:B0-----:R-:W-:Y:S06]  /*0360*/  @!P2 BRA `(.L_x_3) ;  /* 0x000000000010a947 */ /* 0x001fec0003800000 */
[----:B------:R-:W-:Y:S02]  /*0370*/  MOV R3, R7 ;  /* 0x0000000700037202 */ /* 0x000fe40000000f00 */
[----:B------:R-:W-:-:S07]  /*0380*/  MOV R2, 0x3a0 ;  /* 0x000003a000027802 */ /* 0x000fce0000000f00 */
[----:B------:R-:W-:Y:S05]  /*0390*/  CALL.REL.NOINC `($__internal_1_$__cuda_sm3x_div_rn_noftz_f32_slowpath) ;  /* 0x0000000800307944 */ /* 0x000fea0003c00000 */
[----:B------:R-:W-:-:S07]  /*03a0*/  IMAD.MOV.U32 R12, RZ, RZ, R0 ;  /* 0x000000ffff0c7224 */ /* 0x000fce00078e0000 */
.L_x_3:
[----:B------:R-:W-:Y:S05]  /*03b0*/  BSYNC.RECONVERGENT B0 ;  /* 0x0000000000007941 */ /* 0x000fea0003800200 */
.L_x_2:
[C---:B------:R-:W-:Y:S01]  /*03c0*/  FADD R5, R12.reuse, R12 ;  /* 0x0000000c0c057221 */ /* 0x040fe20000000000 */
[----:B------:R-:W0:Y:S01]  /*03d0*/  FRND.TRUNC R9, R12 ;  /* 0x0000000c00097307 */ /* 0x000e22000020d000 */
[----:B------:R-:W-:Y:S01]  /*03e0*/  IMAD.MOV.U32 R10, RZ, RZ, 0x3e684e12 ;  /* 0x3e684e12ff0a7424 */ /* 0x000fe200078e00ff */
[----:B------:R-:W-:Y:S01]  /*03f0*/  UMOV UR4, 0x54442d18 ;  /* 0x54442d1800047882 */ /* 0x000fe20000000000 */
[----:B------:R-:W-:Y:S01]  /*0400*/  IMAD.MOV.U32 R8, RZ, RZ, 0x3f17acc9 ;  /* 0x3f17acc9ff087424 */ /* 0x000fe200078e00ff */
[----:B------:R-:W-:Y:S01]  /*0410*/  UMOV UR5, 0x400921fb ;  /* 0x400921fb00057882 */ /* 0x000fe20000000000 */
[----:B------:R-:W-:Y:S01]  /*0420*/  IMAD.MOV.U32 R11, RZ, RZ, 0x412e8480 ;  /* 0x412e8480ff0b7424 */ /* 0x000fe200078e00ff */
[----:B------:R-:W-:Y:S02]  /*0430*/  BSSY.RECONVERGENT B0, `(.L_x_4) ;  /* 0x000002c000007945 */ /* 0x000fe40003800200 */
        /* <DEDUP_REMOVED lines=8> */
[----:B------:R-:W-:Y:S01]  /*04c0*/  LOP3.LUT P1, RZ, R2, 0x2, RZ, 0xc0, !PT ;  /* 0x0000000202ff7812 */ /* 0x000fe2000782c0ff */
[----:B------:R-:W-:Y:S01]  /*04d0*/  FFMA R5, R0, R7, RZ ;  /* 0x0000000700057223 */ /* 0x000fe200000000ff */
[----:B------:R-:W-:Y:S01]  /*04e0*/  ISETP.NE.U32.AND P0, PT, R3, 0x1, PT ;  /* 0x000000010300780c */ /* 0x000fe20003f05070 */
[C---:B------:R-:W-:Y:S01]  /*04f0*/  FFMA R10, R7.reuse, R10, 4.0586924552917480469 ;  /* 0x4081e0cf070a7423 */ /* 0x040fe2000000000a */
[----:B------:R-:W0:Y:S01]  /*0500*/  MUFU.RCP64H R3, 1000000 ;  /* 0x412e848000037908 */ /* 0x000e220000001800 */
[C---:B------:R-:W-:Y:S02]  /*0510*/  FFMA R2, R7.reuse, R8, -5.1677198410034179688 ;  /* 0xc0a55df607027423 */ /* 0x040fe40000000008 */
[----:B------:R-:W-:Y:S02]  /*0520*/  FFMA R10, R7, R10, -4.9348020553588867188 ;  /* 0xc09de9e6070a7423 */ /* 0x000fe4000000000a */
[----:B------:R-:W-:Y:S01]  /*0530*/  FFMA R5, R2, R5, RZ ;  /* 0x0000000502057223 */ /* 0x000fe200000000ff */
[----:B------:R-:W-:-:S02]  /*0540*/  IMAD.MOV.U32 R2, RZ, RZ, 0x1 ;  /* 0x00000001ff027424 */ /* 0x000fc400078e00ff */
[----:B------:R-:W-:Y:S01]  /*0550*/  FFMA R7, R7, R10, 1 ;  /* 0x3f80000007077423 */ /* 0x000fe2000000000a */
[----:B------:R-:W-:Y:S02]  /*0560*/  MOV R10, 0x0 ;  /* 0x00000000000a7802 */ /* 0x000fe40000000f00 */
[----:B------:R-:W-:-:S04]  /*0570*/  @P0 FFMA R7, R0, 3.1415927410125732422, R5 ;  /* 0x40490fdb00070823 */ /* 0x000fc80000000005 */
[----:B------:R-:W-:Y:S01]  /*0580*/  @P1 FADD R7, RZ, -R7 ;  /* 0x80000007ff071221 */ /* 0x000fe20000000000 */
[----:B------:R-:W-:Y:S01]  /*0590*/  @!P2 FMUL R7, RZ, R12 ;  /* 0x0000000cff07a220 */ /* 0x000fe20000400000 */
[----:B0-----:R-:W-:-:S03]  /*05a0*/  DFMA R8, R2, -R10, 1 ;  /* 0x3ff000000208742b */ /* 0x001fc6000000080a */
[----:B------:R-:W-:-:S04]  /*05b0*/  FADD R6, R6, R7 ;  /* 0x0000000706067221 */ /* 0x000fc80000000000 */
[----:B------:R-:W-:Y:S01]  /*05c0*/  FMUL R0, R6, 0.5 ;  /* 0x3f00000006007820 */ /* 0x000fe20000400000 */
[----:B------:R-:W-:-:S08]  /*05d0*/  DFMA R8, R8, R8, R8 ;  /* 0x000000080808722b */ /* 0x000fd00000000008 */
[----:B------:R-:W-:Y:S01]  /*05e0*/  DFMA R8, R2, R8, R2 ;  /* 0x000000080208722b */ /* 0x000fe20000000002 */
[----:B------:R-:W0:Y:S07]  /*05f0*/  F2F.F64.F32 R2, R0 ;  /* 0x0000000000027310 */ /* 0x000e2e0000201800 */
[----:B------:R-:W-:-:S08]  /*0600*/  DFMA R6, R8, -R10, 1 ;  /* 0x3ff000000806742b */ /* 0x000fd0000000080a */
[----:B------:R-:W-:Y:S02]  /*0610*/  DFMA R6, R8, R6, R8 ;  /* 0x000000060806722b */ /* 0x000fe40000000008 */
[----:B0-----:R-:W-:Y:S01]  /*0620*/  DMUL R12, R2, UR4 ;  /* 0x00000004020c7c28 */ /* 0x001fe20008000000 */
[----:B------:R-:W0:Y:S07]  /*0630*/  LDCU.64 UR4, c[0x0][0x358] ;  /* 0x00006b00ff0477ac */ /* 0x000e2e0008000a00 */
[----:B------:R-:W-:-:S02]  /*0640*/  DMUL R2, R12, R6 ;  /* 0x000000060c027228 */ /* 0x000fc40000000000 */
[----:B------:R-:W-:-:S06]  /*0650*/  FSETP.GEU.AND P1, PT, |R13|, 6.5827683646048100446e-37, PT ;  /* 0x036000000d00780b */ /* 0x000fcc0003f2e200 */
[----:B------:R-:W-:-:S08]  /*0660*/  DFMA R8, R2, -1000000, R12 ;  /* 0xc12e84800208782b */ /* 0x000fd0000000000c */
[----:B------:R-:W-:-:S10]  /*0670*/  DFMA R2, R6, R8, R2 ;  /* 0x000000080602722b */ /* 0x000fd40000000002 */
[----:B------:R-:W-:-:S05]  /*0680*/  FFMA R5, RZ, 10.9073486328125, R3 ;  /* 0x412e8480ff057823 */ /* 0x000fca0000000003 */
[----:B------:R-:W-:-:S13]  /*0690*/  FSETP.GT.AND P0, PT, |R5|, 1.469367938527859385e-39, PT ;  /* 0x001000000500780b */ /* 0x000fda0003f04200 */
[----:B0-----:R-:W-:Y:S05]  /*06a0*/  @P0 BRA P1, `(.L_x_5) ;  /* 0x0000000000100947 */ /* 0x001fea0000800000 */
[----:B------:R-:W-:-:S07]  /*06b0*/  MOV R0, 0x6d0 ;  /* 0x000006d000007802 */ /* 0x000fce0000000f00 */
[----:B------:R-:W-:Y:S05]  /*06c0*/  CALL.REL.NOINC `($__internal_0_$__cuda_sm20_div_rn_f64_full) ;  /* 0x0000000000207944 */ /* 0x000fea0003c00000 */
[----:B------:R-:W-:Y:S01]  /*06d0*/  IMAD.MOV.U32 R2, RZ, RZ, R12 ;  /* 0x000000ffff027224 */ /* 0x000fe200078e000c */
[----:B------:R-:W-:-:S07]  /*06e0*/  MOV R3, R13 ;  /* 0x0000000d00037202 */ /* 0x000fce0000000f00 */
.L_x_5:
[----:B------:R-:W-:Y:S05]  /*06f0*/  BSYNC.RECONVERGENT B0 ;  /* 0x0000000000007941 */ /* 0x000fea0003800200 */
.L_x_4:
[----:B------:R-:W0:Y:S01]  /*0700*/  LDC.64 R6, c[0x0][0x380] ;  /* 0x0000e000ff067b82 */ /* 0x000e220000000a00 */
[----:B------:R-:W1:Y:S01]  /*0710*/  F2F.F32.F64 R3, R2 ;  /* 0x0000000200037310 */ /* 0x000e620000301000 */
[----:B0-----:R-:W-:-:S05]  /*0720*/  IMAD.WIDE R4, R4, 0x4, R6 ;  /* 0x0000000404047825 */ /* 0x001fca00078e0206 */
[----:B-1----:R-:W-:Y:S01]  /*0730*/  STG.E desc[UR4][R4.64], R3 ;  /* 0x0000000304007986 */ /* 0x002fe2000c101904 */
[----:B------:R-:W-:Y:S05]  /*0740*/  EXIT ;  /* 0x000000000000794d */ /* 0x000fea0003800000 */
        .weak           $__internal_0_$__cuda_sm20_div_rn_f64_full
        .type           $__internal_0_$__cuda_sm20_div_rn_f64_full,@function
        .size           $__internal_0_$__cuda_sm20_div_rn_f64_full,($__internal_1_$__cuda_sm3x_div_rn_noftz_f32_slowpath - $__internal_0_$__cuda_sm20_div_rn_f64_full)
$__internal_0_$__cuda_sm20_div_rn_f64_full:
[----:B------:R-:W-:Y:S01]  /*0750*/  IMAD.MOV.U32 R3, RZ, RZ, 0x3ffe8480 ;  /* 0x3ffe8480ff037424 */ /* 0x000fe200078e00ff */
[----:B------:R-:W-:Y:S01]  /*0760*/  MOV R6, R12 ;  /* 0x0000000c00067202 */ /* 0x000fe20000000f00 */
[----:B------:R-:W-:Y:S01]  /*0770*/  IMAD.MOV.U32 R2, RZ, RZ, 0x0 ;  /* 0x00000000ff027424 */ /* 0x000fe200078e00ff */
[----:B------:R-:W-:Y:S01]  /*0780*/  BSSY.RECONVERGENT B1, `(.L_x_6) ;  /* 0x000004a000017945 */ /* 0x000fe20003800200 */
[----:B------:R-:W0:Y:S01]  /*0790*/  MUFU.RCP64H R9, R3 ;  /* 0x0000000300097308 */ /* 0x000e220000001800 */
[----:B------:R-:W-:Y:S02]  /*07a0*/  IMAD.MOV.U32 R8, RZ, RZ, 0x1 ;  /* 0x00000001ff087424 */ /* 0x000fe400078e00ff */
[----:B------:R-:W-:Y:S02]  /*07b0*/  IMAD.MOV.U32 R7, RZ, RZ, R13 ;  /* 0x000000ffff077224 */ /* 0x000fe400078e000d */
[----:B------:R-:W-:Y:S02]  /*07c0*/  IMAD.MOV.U32 R13, RZ, RZ, 0x1ca00000 ;  /* 0x1ca00000ff0d7424 */ /* 0x000fe400078e00ff */
[----:B------:R-:W-:Y:S01]  /*07d0*/  IMAD.MOV.U32 R19, RZ, RZ, 0x41200000 ;  /* 0x41200000ff137424 */ /* 0x000fe200078e00ff */
[----:B------:R-:W-:-:S02]  /*07e0*/  FSETP.GEU.AND P1, PT, |R7|, 1.469367938527859385e-39, PT ;  /* 0x001000000700780b */ /* 0x000fc40003f2e200 */
[----:B------:R-:W-:Y:S02]  /*07f0*/  LOP3.LUT R5, R7, 0x7ff00000, RZ, 0xc0, !PT ;  /* 0x7ff0000007057812 */ /* 0x000fe400078ec0ff */
[----:B------:R-:W-:Y:S02]  /*0800*/  IADD3 R20, PT, PT, R19, -0x1, RZ ;  /* 0xffffffff13147810 */ /* 0x000fe40007ffe0ff */
[----:B------:R-:W-:Y:S01]  /*0810*/  ISETP.GE.U32.AND P0, PT, R5, 0x41200000, PT ;  /* 0x412000000500780c */ /* 0x000fe20003f06070 */
[----:B------:R-:W-:Y:S01]  /*0820*/  IMAD.MOV.U32 R18, RZ, RZ, R5 ;  /* 0x000000ffff127224 */ /* 0x000fe200078e0005 */
[----:B0-----:R-:W-:Y:S02]  /*0830*/  DFMA R10, R8, -R2, 1 ;  /* 0x3ff00000080a742b */ /* 0x001fe40000000802 */
[----:B------:R-:W-:-:S06]  /*0840*/  SEL R13, R13, 0x63400000, !P0 ;  /* 0x634000000d0d7807 */ /* 0x000fcc0004000000 */
[----:B------:R-:W-:-:S08]  /*0850*/  DFMA R10, R10, R10, R10 ;  /* 0x0000000a0a0a722b */ /* 0x000fd0000000000a */
[----:B------:R-:W-:Y:S01]  /*0860*/  DFMA R14, R8, R10, R8 ;  /* 0x0000000a080e722b */ /* 0x000fe20000000008 */
[C-C-:B------:R-:W-:Y:S01]  /*0870*/  @!P1 LOP3.LUT R10, R13.reuse, 0x80000000, R7.reuse, 0xf8, !PT ;  /* 0x800000000d0a9812 */ /* 0x140fe200078ef807 */
[----:B------:R-:W-:Y:S01]  /*0880*/  IMAD.MOV.U32 R8, RZ, RZ, R6 ;  /* 0x000000ffff087224 */ /* 0x000fe200078e0006 */
[----:B------:R-:W-:Y:S02]  /*0890*/  LOP3.LUT R9, R13, 0x800fffff, R7, 0xf8, !PT ;  /* 0x800fffff0d097812 */ /* 0x000fe400078ef807 */
[----:B------:R-:W-:Y:S02]  /*08a0*/  @!P1 LOP3.LUT R11, R10, 0x100000, RZ, 0xfc, !PT ;  /* 0x001000000a0b9812 */ /* 0x000fe400078efcff */
[----:B------:R-:W-:Y:S01]  /*08b0*/  @!P1 MOV R10, RZ ;  /* 0x000000ff000a9202 */ /* 0x000fe20000000f00 */
[----:B------:R-:W-:-:S05]  /*08c0*/  DFMA R16, R14, -R2, 1 ;  /* 0x3ff000000e10742b */ /* 0x000fca0000000802 */
[----:B------:R-:W-:-:S03]  /*08d0*/  @!P1 DFMA R8, R8, 2, -R10 ;  /* 0x400000000808982b */ /* 0x000fc6000000080a */
[----:B------:R-:W-:-:S07]  /*08e0*/  DFMA R16, R14, R16, R14 ;  /* 0x000000100e10722b */ /* 0x000fce000000000e */
[----:B------:R-:W-:Y:S01]  /*08f0*/  @!P1 LOP3.LUT R18, R9, 0x7ff00000, RZ, 0xc0, !PT ;  /* 0x7ff0000009129812 */ /* 0x000fe200078ec0ff */
[----:B------:R-:W-:-:S04]  /*0900*/  DMUL R10, R16, R8 ;  /* 0x00000008100a7228 */ /* 0x000fc80000000000 */
[----:B------:R-:W-:-:S04]  /*0910*/  VIADD R12, R18, 0xffffffff ;  /* 0xffffffff120c7836 */ /* 0x000fc80000000000 */
[----:B------:R-:W-:Y:S01]  /*0920*/  DFMA R14, R10, -R2, R8 ;  /* 0x800000020a0e722b */ /* 0x000fe20000000008 */
[----:B------:R-:W-:-:S04]  /*0930*/  ISETP.GT.U32.AND P0, PT, R12, 0x7feffffe, PT ;  /* 0x7feffffe0c00780c */ /* 0x000fc80003f04070 */
[----:B------:R-:W-:-:S03]  /*0940*/  ISETP.GT.U32.OR P0, PT, R20, 0x7feffffe, P0 ;  /* 0x7feffffe1400780c */ /* 0x000fc60000704470 */
[----:B------:R-:W-:-:S10]  /*0950*/  DFMA R10, R16, R14, R10 ;  /* 0x0000000e100a722b */ /* 0x000fd4000000000a */
[----:B------:R-:W-:Y:S05]  /*0960*/  @P0 BRA `(.L_x_7) ;  /* 0x0000000000680947 */ /* 0x000fea0003800000 */
[----:B------:R-:W-:-:S05]  /*0970*/  IMAD.MOV.U32 R6, RZ, RZ, 0x41200000 ;  /* 0x41200000ff067424 */ /* 0x000fca00078e00ff */
[----:B------:R-:W-:-:S04]  /*0980*/  VIADDMNMX R5, R5, -R6, 0xb9600000, !PT ;  /* 0xb960000005057446 */ /* 0x000fc80007800906 */
[----:B------:R-:W-:-:S05]  /*0990*/  VIMNMX R6, PT, PT, R5, 0x46a00000, PT ;  /* 0x46a0000005067848 */ /* 0x000fca0003fe0100 */
[----:B------:R-:W-:Y:S01]  /*09a0*/  IMAD.IADD R14, R6, 0x1, -R13 ;  /* 0x00000001060e7824 */ /* 0x000fe200078e0a0d */
[----:B------:R-:W-:-:S03]  /*09b0*/  MOV R6, RZ ;  /* 0x000000ff00067202 */ /* 0x000fc60000000f00 */
[----:B------:R-:W-:-:S06]  /*09c0*/  VIADD R7, R14, 0x7fe00000 ;  /* 0x7fe000000e077836 */ /* 0x000fcc0000000000 */
[----:B------:R-:W-:-:S10]  /*09d0*/  DMUL R12, R10, R6 ;  /* 0x000000060a0c7228 */ /* 0x000fd40000000000 */
[----:B------:R-:W-:-:S13]  /*09e0*/  FSETP.GTU.AND P0, PT, |R13|, 1.469367938527859385e-39, PT ;  /* 0x001000000d00780b */ /* 0x000fda0003f0c200 */
[----:B------:R-:W-:Y:S05]  /*09f0*/  @P0 BRA `(.L_x_8) ;  /* 0x0000000000880947 */ /* 0x000fea0003800000 */
[----:B------:R-:W-:Y:S01]  /*0a00*/  DFMA R2, R10, -R2, R8 ;  /* 0x800000020a02722b */ /* 0x000fe20000000008 */
[----:B------:R-:W-:-:S09]  /*0a10*/  IMAD.MOV.U32 R6, RZ, RZ, RZ ;  /* 0x000000ffff067224 */ /* 0x000fd200078e00ff */
[C---:B------:R-:W-:Y:S02]  /*0a20*/  FSETP.NEU.AND P0, PT, R3.reuse, RZ, PT ;  /* 0x000000ff0300720b */ /* 0x040fe40003f0d000 */
[----:B------:R-:W-:-:S04]  /*0a30*/  LOP3.LUT R2, R3, 0x412e8480, RZ, 0x3c, !PT ;  /* 0x412e848003027812 */ /* 0x000fc800078e3cff */
[----:B------:R-:W-:-:S04]  /*0a40*/  LOP3.LUT R5, R2, 0x80000000, RZ, 0xc0, !PT ;  /* 0x8000000002057812 */ /* 0x000fc800078ec0ff */
[----:B------:R-:W-:-:S03]  /*0a50*/  LOP3.LUT R7, R5, R7, RZ, 0xfc, !PT ;  /* 0x0000000705077212 */ /* 0x000fc600078efcff */
[----:B------:R-:W-:Y:S05]  /*0a60*/  @!P0 BRA `(.L_x_8) ;  /* 0x00000000006c8947 */ /* 0x000fea0003800000 */
[----:B------:R-:W-:Y:S01]  /*0a70*/  IMAD.MOV R3, RZ, RZ, -R14 ;  /* 0x000000ffff037224 */ /* 0x000fe200078e0a0e */
[----:B------:R-:W-:Y:S01]  /*0a80*/  DMUL.RP R6, R10, R6 ;  /* 0x000000060a067228 */ /* 0x000fe20000008000 */
[----:B------:R-:W-:-:S06]  /*0a90*/  IMAD.MOV.U32 R2, RZ, RZ, RZ ;  /* 0x000000ffff027224 */ /* 0x000fcc00078e00ff */
[----:B------:R-:W-:-:S03]  /*0aa0*/  DFMA R2, R12, -R2, R10 ;  /* 0x800000020c02722b */ /* 0x000fc6000000000a */
[----:B------:R-:W-:-:S03]  /*0ab0*/  LOP3.LUT R5, R7, R5, RZ, 0x3c, !PT ;  /* 0x0000000507057212 */ /* 0x000fc600078e3cff */
[----:B------:R-:W-:-:S04]  /*0ac0*/  IADD3 R2, PT, PT, -R14, -0x43300000, RZ ;  /* 0xbcd000000e027810 */ /* 0x000fc80007ffe1ff */
[----:B------:R-:W-:-:S04]  /*0ad0*/  FSETP.NEU.AND P0, PT, |R3|, R2, PT ;  /* 0x000000020300720b */ /* 0x000fc80003f0d200 */
[----:B------:R-:W-:Y:S02]  /*0ae0*/  FSEL R12, R6, R12, !P0 ;  /* 0x0000000c060c7208 */ /* 0x000fe40004000000 */
[----:B------:R-:W-:Y:S01]  /*0af0*/  FSEL R13, R5, R13, !P0 ;  /* 0x0000000d050d7208 */ /* 0x000fe20004000000 */
[----:B------:R-:W-:Y:S06]  /*0b00*/  BRA `(.L_x_8) ;  /* 0x0000000000447947 */ /* 0x000fec0003800000 */
.L_x_7:
[----:B------:R-:W-:-:S14]  /*0b10*/  DSETP.NAN.AND P0, PT, R6, R6, PT ;  /* 0x000000060600722a */ /* 0x000fdc0003f08000 */
[----:B------:R-:W-:Y:S05]  /*0b20*/  @P0 BRA `(.L_x_9) ;  /* 0x0000000000340947 */ /* 0x000fea0003800000 */
[----:B------:R-:W-:Y:S01]  /*0b30*/  ISETP.NE.AND P0, PT, R18, R19, PT ;  /* 0x000000131200720c */ /* 0x000fe20003f05270 */
[----:B------:R-:W-:Y:S01]  /*0b40*/  IMAD.MOV.U32 R13, RZ, RZ, -0x80000 ;  /* 0xfff80000ff0d7424 */ /* 0x000fe200078e00ff */
[----:B------:R-:W-:-:S11]  /*0b50*/  MOV R12, 0x0 ;  /* 0x00000000000c7802 */ /* 0x000fd60000000f00 */
[----:B------:R-:W-:Y:S05]  /*0b60*/  @!P0 BRA `(.L_x_8) ;  /* 0x00000000002c8947 */ /* 0x000fea0003800000 */
[----:B------:R-:W-:Y:S02]  /*0b70*/  ISETP.NE.AND P0, PT, R18, 0x7ff00000, PT ;  /* 0x7ff000001200780c */ /* 0x000fe40003f05270 */
[----:B------:R-:W-:Y:S02]  /*0b80*/  LOP3.LUT R6, R7, 0x412e8480, RZ, 0x3c, !PT ;  /* 0x412e848007067812 */ /* 0x000fe400078e3cff */
[----:B------:R-:W-:Y:S02]  /*0b90*/  ISETP.EQ.OR P0, PT, R19, RZ, !P0 ;  /* 0x000000ff1300720c */ /* 0x000fe40004702670 */
[----:B------:R-:W-:-:S11]  /*0ba0*/  LOP3.LUT R13, R6, 0x80000000, RZ, 0xc0, !PT ;  /* 0x80000000060d7812 */ /* 0x000fd600078ec0ff */
[----:B------:R-:W-:Y:S01]  /*0bb0*/  @P0 LOP3.LUT R2, R13, 0x7ff00000, RZ, 0xfc, !PT ;  /* 0x7ff000000d020812 */ /* 0x000fe200078efcff */
[----:B------:R-:W-:Y:S02]  /*0bc0*/  @!P0 IMAD.MOV.U32 R12, RZ, RZ, RZ ;  /* 0x000000ffff0c8224 */ /* 0x000fe400078e00ff */
[----:B------:R-:W-:Y:S01]  /*0bd0*/  @P0 IMAD.MOV.U32 R12, RZ, RZ, RZ ;  /* 0x000000ffff0c0224 */ /* 0x000fe200078e00ff */
[----:B------:R-:W-:Y:S01]  /*0be0*/  @P0 MOV R13, R2 ;  /* 0x00000002000d0202 */ /* 0x000fe20000000f00 */
[----:B------:R-:W-:Y:S06]  /*0bf0*/  BRA `(.L_x_8) ;  /* 0x0000000000087947 */ /* 0x000fec0003800000 */
.L_x_9:
[----:B------:R-:W-:Y:S01]  /*0c00*/  LOP3.LUT R13, R7, 0x80000, RZ, 0xfc, !PT ;  /* 0x00080000070d7812 */ /* 0x000fe200078efcff */
[----:B------:R-:W-:-:S07]  /*0c10*/  IMAD.MOV.U32 R12, RZ, RZ, R6 ;  /* 0x000000ffff0c7224 */ /* 0x000fce00078e0006 */
.L_x_8:
[----:B------:R-:W-:Y:S05]  /*0c20*/  BSYNC.RECONVERGENT B1 ;  /* 0x0000000000017941 */ /* 0x000fea0003800200 */
.L_x_6:
[----:B------:R-:W-:Y:S02]  /*0c30*/  IMAD.MOV.U32 R2, RZ, RZ, R0 ;  /* 0x000000ffff027224 */ /* 0x000fe400078e0000 */
[----:B------:R-:W-:-:S04]  /*0c40*/  IMAD.MOV.U32 R3, RZ, RZ, 0x0 ;  /* 0x00000000ff037424 */ /* 0x000fc800078e00ff */
[----:B------:R-:W-:Y:S05]  /*0c50*/  RET.REL.NODEC R2 `(_Z4areaPf) ;  /* 0xfffffff002e87950 */ /* 0x000fea0003c3ffff */
        .weak           $__internal_1_$__cuda_sm3x_div_rn_noftz_f32_slowpath
        .type           $__internal_1_$__cuda_sm3x_div_rn_noftz_f32_slowpath,@function
        .size           $__internal_1_$__cuda_sm3x_div_rn_noftz_f32_slowpath,(.L_x_23 - $__internal_1_$__cuda_sm3x_div_rn_noftz_f32_slowpath)
$__internal_1_$__cuda_sm3x_div_rn_noftz_f32_slowpath:
[----:B------:R-:W-:Y:S01]  /*0c60*/  SHF.R.U32.HI R7, RZ, 0x17, R5 ;  /* 0x00000017ff077819 */ /* 0x000fe20000011605 */
[----:B------:R-:W-:Y:S01]  /*0c70*/  BSSY.RECONVERGENT B1, `(.L_x_10) ;  /* 0x0000064000017945 */ /* 0x000fe20003800200 */
[----:B------:R-:W-:Y:S01]  /*0c80*/  SHF.R.U32.HI R0, RZ, 0x17, R3 ;  /* 0x00000017ff007819 */ /* 0x000fe20000011603 */
[----:B------:R-:W-:Y:S01]  /*0c90*/  IMAD.MOV.U32 R8, RZ, RZ, 0x49742400 ;  /* 0x49742400ff087424 */ /* 0x000fe200078e00ff */
[----:B------:R-:W-:Y:S02]  /*0ca0*/  LOP3.LUT R7, R7, 0xff, RZ, 0xc0, !PT ;  /* 0x000000ff07077812 */ /* 0x000fe400078ec0ff */
[----:B------:R-:W-:Y:S02]  /*0cb0*/  LOP3.LUT R12, R0, 0xff, RZ, 0xc0, !PT ;  /* 0x000000ff000c7812 */ /* 0x000fe400078ec0ff */
[----:B------:R-:W-:-:S03]  /*0cc0*/  IADD3 R10, PT, PT, R7, -0x1, RZ ;  /* 0xffffffff070a7810 */ /* 0x000fc60007ffe0ff */
[----:B------:R-:W-:Y:S01]  /*0cd0*/  VIADD R11, R12, 0xffffffff ;  /* 0xffffffff0c0b7836 */ /* 0x000fe20000000000 */
[----:B------:R-:W-:-:S04]  /*0ce0*/  ISETP.GT.U32.AND P0, PT, R10, 0xfd, PT ;  /* 0x000000fd0a00780c */ /* 0x000fc80003f04070 */
[----:B------:R-:W-:-:S13]  /*0cf0*/  ISETP.GT.U32.OR P0, PT, R11, 0xfd, P0 ;  /* 0x000000fd0b00780c */ /* 0x000fda0000704470 */
[----:B------:R-:W-:Y:S01]  /*0d00*/  @!P0 IMAD.MOV.U32 R9, RZ, RZ, RZ ;  /* 0x000000ffff098224 */ /* 0x000fe200078e00ff */
[----:B------:R-:W-:Y:S06]  /*0d10*/  @!P0 BRA `(.L_x_11) ;  /* 0x0000000000608947 */ /* 0x000fec0003800000 */
[----:B------:R-:W-:Y:S01]  /*0d20*/  HFMA2 R0, -RZ, RZ, 10.90625, 0.015625 ;  /* 0x49742400ff007431 */ /* 0x000fe200000001ff */
[----:B------:R-:W-:-:S04]  /*0d30*/  FSETP.GTU.FTZ.AND P0, PT, |R3|, +INF , PT ;  /* 0x7f8000000300780b */ /* 0x000fc80003f1c200 */
[----:B------:R-:W-:-:S04]  /*0d40*/  FSETP.GTU.FTZ.AND P1, PT, |R0|, +INF , PT ;  /* 0x7f8000000000780b */ /* 0x000fc80003f3c200 */
[----:B------:R-:W-:-:S13]  /*0d50*/  PLOP3.LUT P0, PT, P0, P1, PT, 0xf8, 0x8f ;  /* 0x00000000008f781c */ /* 0x000fda0000703f70 */
[----:B------:R-:W-:Y:S05]  /*0d60*/  @P0 BRA `(.L_x_12) ;  /* 0x00000004004c0947 */ /* 0x000fea0003800000 */
[----:B------:R-:W-:-:S13]  /*0d70*/  LOP3.LUT P0, RZ, R8, 0x7fffffff, R3, 0xc8, !PT ;  /* 0x7fffffff08ff7812 */ /* 0x000fda000780c803 */
[----:B------:R-:W-:Y:S05]  /*0d80*/  @!P0 BRA `(.L_x_13) ;  /* 0x00000004003c8947 */ /* 0x000fea0003800000 */
[C---:B------:R-:W-:Y:S02]  /*0d90*/  FSETP.NEU.FTZ.AND P2, PT, |R3|.reuse, +INF , PT ;  /* 0x7f8000000300780b */ /* 0x040fe40003f5d200 */
[----:B------:R-:W-:Y:S02]  /*0da0*/  FSETP.NEU.FTZ.AND P1, PT, |R0|, +INF , PT ;  /* 0x7f8000000000780b */ /* 0x000fe40003f3d200 */
[----:B------:R-:W-:-:S11]  /*0db0*/  FSETP.NEU.FTZ.AND P0, PT, |R3|, +INF , PT ;  /* 0x7f8000000300780b */ /* 0x000fd60003f1d200 */
[----:B------:R-:W-:Y:S05]  /*0dc0*/  @!P1 BRA !P2, `(.L_x_13) ;  /* 0x00000004002c9947 */ /* 0x000fea0005000000 */
[----:B------:R-:W-:-:S04]  /*0dd0*/  LOP3.LUT P2, RZ, R3, 0x7fffffff, RZ, 0xc0, !PT ;  /* 0x7fffffff03ff7812 */ /* 0x000fc8000784c0ff */
[----:B------:R-:W-:-:S13]  /*0de0*/  PLOP3.LUT P1, PT, P1, P2, PT, 0x2f, 0xf2 ;  /* 0x0000000000f2781c */ /* 0x000fda0000f24577 */
[----:B------:R-:W-:Y:S05]  /*0df0*/  @P1 BRA `(.L_x_14) ;  /* 0x0000000400181947 */ /* 0x000fea0003800000 */
[----:B------:R-:W-:-:S04]  /*0e00*/  LOP3.LUT P1, RZ, R8, 0x7fffffff, RZ, 0xc0, !PT ;  /* 0x7fffffff08ff7812 */ /* 0x000fc8000782c0ff */
[----:B------:R-:W-:-:S13]  /*0e10*/  PLOP3.LUT P0, PT, P0, P1, PT, 0x2f, 0xf2 ;  /* 0x0000000000f2781c */ /* 0x000fda0000702577 */
[----:B------:R-:W-:Y:S05]  /*0e20*/  @P0 BRA `(.L_x_15) ;  /* 0x0000000400000947 */ /* 0x000fea0003800000 */
[----:B------:R-:W-:Y:S02]  /*0e30*/  ISETP.GE.AND P0, PT, R11, RZ, PT ;  /* 0x000000ff0b00720c */ /* 0x000fe40003f06270 */
[----:B------:R-:W-:-:S11]  /*0e40*/  ISETP.GE.AND P1, PT, R10, RZ, PT ;  /* 0x000000ff0a00720c */ /* 0x000fd60003f26270 */
[----:B------:R-:W-:Y:S02]  /*0e50*/  @P0 IMAD.MOV.U32 R9, RZ, RZ, RZ ;  /* 0x000000ffff090224 */ /* 0x000fe400078e00ff */
[----:B------:R-:W-:Y:S01]  /*0e60*/  @!P0 FFMA R3, R3, 1.84467440737095516160e+19, RZ ;  /* 0x5f80000003038823 */ /* 0x000fe200000000ff */
[----:B------:R-:W-:Y:S02]  /*0e70*/  @!P0 IMAD.MOV.U32 R9, RZ, RZ, -0x40 ;  /* 0xffffffc0ff098424 */ /* 0x000fe400078e00ff */
[----:B------:R-:W-:Y:S02]  /*0e80*/  @!P1 FFMA R8, R0, 1.84467440737095516160e+19, RZ ;  /* 0x5f80000000089823 */ /* 0x000fe400000000ff */
[----:B------:R-:W-:-:S07]  /*0e90*/  @!P1 VIADD R9, R9, 0x40 ;  /* 0x0000004009099836 */ /* 0x000fce0000000000 */
.L_x_11:
[----:B------:R-:W-:Y:S01]  /*0ea0*/  LEA R11, R7, 0xc0800000, 0x17 ;  /* 0xc0800000070b7811 */ /* 0x000fe200078eb8ff */
[----:B------:R-:W-:Y:S03]  /*0eb0*/  BSSY.RECONVERGENT B2, `(.L_x_16) ;  /* 0x0000036000027945 */ /* 0x000fe60003800200 */
[----:B------:R-:W-:Y:S01]  /*0ec0*/  IADD3 R11, PT, PT, -R11, R8, RZ ;  /* 0x000000080b0b7210 */ /* 0x000fe20007ffe1ff */
[----:B------:R-:W-:-:S03]  /*0ed0*/  VIADD R8, R12, 0xffffff81 ;  /* 0xffffff810c087836 */ /* 0x000fc60000000000 */
[----:B------:R-:W0:Y:S01]  /*0ee0*/  MUFU.RCP R10, R11 ;  /* 0x0000000b000a7308 */ /* 0x000e220000001000 */
[----:B------:R-:W-:Y:S01]  /*0ef0*/  FADD.FTZ R13, -R11, -RZ ;  /* 0x800000ff0b0d7221 */ /* 0x000fe20000010100 */
[C---:B------:R-:W-:Y:S01]  /*0f00*/  IMAD R0, R8.reuse, -0x800000, R3 ;  /* 0xff80000008007824 */ /* 0x040fe200078e0203 */
[----:B------:R-:W-:-:S05]  /*0f10*/  IADD3 R8, PT, PT, R8, 0x7f, -R7 ;  /* 0x0000007f08087810 */ /* 0x000fca0007ffe807 */
[----:B------:R-:W-:Y:S02]  /*0f20*/  IMAD.IADD R8, R8, 0x1, R9 ;  /* 0x0000000108087824 */ /* 0x000fe400078e0209 */
[----:B0-----:R-:W-:-:S04]  /*0f30*/  FFMA R15, R10, R13, 1 ;  /* 0x3f8000000a0f7423 */ /* 0x001fc8000000000d */
[----:B------:R-:W-:-:S04]  /*0f40*/  FFMA R12, R10, R15, R10 ;  /* 0x0000000f0a0c7223 */ /* 0x000fc8000000000a */
[----:B------:R-:W-:-:S04]  /*0f50*/  FFMA R3, R0, R12, RZ ;  /* 0x0000000c00037223 */ /* 0x000fc800000000ff */
[----:B------:R-:W-:-:S04]  /*0f60*/  FFMA R10, R13, R3, R0 ;  /* 0x000000030d0a7223 */ /* 0x000fc80000000000 */
[----:B------:R-:W-:-:S04]  /*0f70*/  FFMA R15, R12, R10, R3 ;  /* 0x0000000a0c0f7223 */ /* 0x000fc80000000003 */
[----:B------:R-:W-:-:S04]  /*0f80*/  FFMA R10, R13, R15, R0 ;  /* 0x0000000f0d0a7223 */ /* 0x000fc80000000000 */
[----:B------:R-:W-:-:S05]  /*0f90*/  FFMA R0, R12, R10, R15 ;  /* 0x0000000a0c007223 */ /* 0x000fca000000000f */
[----:B------:R-:W-:-:S04]  /*0fa0*/  SHF.R.U32.HI R3, RZ, 0x17, R0 ;  /* 0x00000017ff037819 */ /* 0x000fc80000011600 */
[----:B------:R-:W-:-:S05]  /*0fb0*/  LOP3.LUT R3, R3, 0xff, RZ, 0xc0, !PT ;  /* 0x000000ff03037812 */ /* 0x000fca00078ec0ff */
[----:B------:R-:W-:-:S05]  /*0fc0*/  IMAD.IADD R9, R3, 0x1, R8 ;  /* 0x0000000103097824 */ /* 0x000fca00078e0208 */
[----:B------:R-:W-:-:S04]  /*0fd0*/  IADD3 R3, PT, PT, R9, -0x1, RZ ;  /* 0xffffffff09037810 */ /* 0x000fc80007ffe0ff */
[----:B------:R-:W-:-:S13]  /*0fe0*/  ISETP.GE.U32.AND P0, PT, R3, 0xfe, PT ;  /* 0x000000fe0300780c */ /* 0x000fda0003f06070 */
[----:B------:R-:W-:Y:S05]  /*0ff0*/  @!P0 BRA `(.L_x_17) ;  /* 0x0000000000808947 */ /* 0x000fea0003800000 */
[----:B------:R-:W-:-:S13]  /*1000*/  ISETP.GT.AND P0, PT, R9, 0xfe, PT ;  /* 0x000000fe0900780c */ /* 0x000fda0003f04270 */
[----:B------:R-:W-:Y:S05]  /*1010*/  @P0 BRA `(.L_x_18) ;  /* 0x00000000006c0947 */ /* 0x000fea0003800000 */
[----:B------:R-:W-:-:S13]  /*1020*/  ISETP.GE.AND P0, PT, R9, 0x1, PT ;  /* 0x000000010900780c */ /* 0x000fda0003f06270 */
[----:B------:R-:W-:Y:S05]  /*1030*/  @P0 BRA `(.L_x_19) ;  /* 0x0000000000740947 */ /* 0x000fea0003800000 */
[----:B------:R-:W-:Y:S02]  /*1040*/  ISETP.GE.AND P0, PT, R9, -0x18, PT ;  /* 0xffffffe80900780c */ /* 0x000fe40003f06270 */
[----:B------:R-:W-:-:S11]  /*1050*/  LOP3.LUT R0, R0, 0x80000000, RZ, 0xc0, !PT ;  /* 0x8000000000007812 */ /* 0x000fd600078ec0ff */
[----:B------:R-:W-:Y:S05]  /*1060*/  @!P0 BRA `(.L_x_19) ;  /* 0x0000000000688947 */ /* 0x000fea0003800000 */
[CCC-:B------:R-:W-:Y:S01]  /*1070*/  FFMA.RZ R3, R12.reuse, R10.reuse, R15.reuse ;  /* 0x0000000a0c037223 */ /* 0x1c0fe2000000c00f */
[CCC-:B------:R-:W-:Y:S01]  /*1080*/  FFMA.RM R8, R12.reuse, R10.reuse, R15.reuse ;  /* 0x0000000a0c087223 */ /* 0x1c0fe2000000400f */
[C---:B------:R-:W-:Y:S02]  /*1090*/  ISETP.NE.AND P2, PT, R9.reuse, RZ, PT ;  /* 0x000000ff0900720c */ /* 0x040fe40003f45270 */
[----:B------:R-:W-:Y:S02]  /*10a0*/  ISETP.NE.AND P1, PT, R9, RZ, PT ;  /* 0x000000ff0900720c */ /* 0x000fe40003f25270 */
[----:B------:R-:W-:Y:S01]  /*10b0*/  LOP3.LUT R7, R3, 0x7fffff, RZ, 0xc0, !PT ;  /* 0x007fffff03077812 */ /* 0x000fe200078ec0ff */
[----:B------:R-:W-:Y:S01]  /*10c0*/  FFMA.RP R3, R12, R10, R15 ;  /* 0x0000000a0c037223 */ /* 0x000fe2000000800f */
[----:B------:R-:W-:Y:S02]  /*10d0*/  VIADD R10, R9, 0x20 ;  /* 0x00000020090a7836 */ /* 0x000fe40000000000 */
[----:B------:R-:W-:Y:S01]  /*10e0*/  LOP3.LUT R7, R7, 0x800000, RZ, 0xfc, !PT ;  /* 0x0080000007077812 */ /* 0x000fe200078efcff */
[----:B------:R-:W-:Y:S01]  /*10f0*/  IMAD.MOV R9, RZ, RZ, -R9 ;  /* 0x000000ffff097224 */ /* 0x000fe200078e0a09 */
[----:B------:R-:W-:-:S02]  /*1100*/  FSETP.NEU.FTZ.AND P0, PT, R3, R8, PT ;  /* 0x000000080300720b */ /* 0x000fc40003f1d000 */
[----:B------:R-:W-:Y:S02]  /*1110*/  SHF.L.U32 R10, R7, R10, RZ ;  /* 0x0000000a070a7219 */ /* 0x000fe400000006ff */
[----:B------:R-:W-:Y:S02]  /*1120*/  SEL R8, R9, RZ, P2 ;  /* 0x000000ff09087207 */ /* 0x000fe40001000000 */
[----:B------:R-:W-:Y:S02]  /*1130*/  ISETP.NE.AND P1, PT, R10, RZ, P1 ;  /* 0x000000ff0a00720c */ /* 0x000fe40000f25270 */
[----:B------:R-:W-:Y:S02]  /*1140*/  SHF.R.U32.HI R8, RZ, R8, R7 ;  /* 0x00000008ff087219 */ /* 0x000fe40000011607 */
[----:B------:R-:W-:Y:S02]  /*1150*/  PLOP3.LUT P0, PT, P0, P1, PT, 0xf8, 0x8f ;  /* 0x00000000008f781c */ /* 0x000fe40000703f70 */
[----:B------:R-:W-:-:S02]  /*1160*/  SHF.R.U32.HI R10, RZ, 0x1, R8 ;  /* 0x00000001ff0a7819 */ /* 0x000fc40000011608 */
[----:B------:R-:W-:-:S04]  /*1170*/  SEL R3, RZ, 0x1, !P0 ;  /* 0x00000001ff037807 */ /* 0x000fc80004000000 */
[----:B------:R-:W-:-:S04]  /*1180*/  LOP3.LUT R3, R3, 0x1, R10, 0xf8, !PT ;  /* 0x0000000103037812 */ /* 0x000fc800078ef80a */
[----:B------:R-:W-:-:S05]  /*1190*/  LOP3.LUT R3, R3, R8, RZ, 0xc0, !PT ;  /* 0x0000000803037212 */ /* 0x000fca00078ec0ff */
[----:B------:R-:W-:-:S05]  /*11a0*/  IMAD.IADD R3, R10, 0x1, R3 ;  /* 0x000000010a037824 */ /* 0x000fca00078e0203 */
[----:B------:R-:W-:Y:S01]  /*11b0*/  LOP3.LUT R0, R3, R0, RZ, 0xfc, !PT ;  /* 0x0000000003007212 */ /* 0x000fe200078efcff */
[----:B------:R-:W-:Y:S06]  /*11c0*/  BRA `(.L_x_19) ;  /* 0x0000000000107947 */ /* 0x000fec0003800000 */
.L_x_18:
[----:B------:R-:W-:-:S04]  /*11d0*/  LOP3.LUT R0, R0, 0x80000000, RZ, 0xc0, !PT ;  /* 0x8000000000007812 */ /* 0x000fc800078ec0ff */
[----:B------:R-:W-:Y:S01]  /*11e0*/  LOP3.LUT R0, R0, 0x7f800000, RZ, 0xfc, !PT ;  /* 0x7f80000000007812 */ /* 0x000fe200078efcff */
[----:B------:R-:W-:Y:S06]  /*11f0*/  BRA `(.L_x_19) ;  /* 0x0000000000047947 */ /* 0x000fec0003800000 */
.L_x_17:
[----:B------:R-:W-:-:S07]  /*1200*/  LEA R0, R8, R0, 0x17 ;  /* 0x0000000008007211 */ /* 0x000fce00078eb8ff */
.L_x_19:
[----:B------:R-:W-:Y:S05]  /*1210*/  BSYNC.RECONVERGENT B2 ;  /* 0x0000000000027941 */ /* 0x000fea0003800200 */
.L_x_16:
[----:B------:R-:W-:Y:S05]  /*1220*/  BRA `(.L_x_20) ;  /* 0x0000000000207947 */ /* 0x000fea0003800000 */
.L_x_15:
[----:B------:R-:W-:-:S04]  /*1230*/  LOP3.LUT R0, R8, 0x80000000, R3, 0x48, !PT ;  /* 0x8000000008007812 */ /* 0x000fc800078e4803 */
[----:B------:R-:W-:Y:S01]  /*1240*/  LOP3.LUT R0, R0, 0x7f800000, RZ, 0xfc, !PT ;  /* 0x7f80000000007812 */ /* 0x000fe200078efcff */
[----:B------:R-:W-:Y:S06]  /*1250*/  BRA `(.L_x_20) ;  /* 0x0000000000147947 */ /* 0x000fec0003800000 */
.L_x_14:
[----:B------:R-:W-:Y:S01]  /*1260*/  LOP3.LUT R0, R8, 0x80000000, R3, 0x48, !PT ;  /* 0x8000000008007812 */ /* 0x000fe200078e4803 */
[----:B------:R-:W-:Y:S06]  /*1270*/  BRA `(.L_x_20) ;  /* 0x00000000000c7947 */ /* 0x000fec0003800000 */
.L_x_13:
[----:B------:R-:W0:Y:S01]  /*1280*/  MUFU.RSQ R0, -QNAN ;  /* 0xffc0000000007908 */ /* 0x000e220000001400 */
[----:B------:R-:W-:Y:S05]  /*1290*/  BRA `(.L_x_20) ;  /* 0x0000000000047947 */ /* 0x000fea0003800000 */
.L_x_12:
[----:B------:R-:W-:-:S07]  /*12a0*/  FADD.FTZ R0, R3, R0 ;  /* 0x0000000003007221 */ /* 0x000fce0000010000 */
.L_x_20:
[----:B------:R-:W-:Y:S05]  /*12b0*/  BSYNC.RECONVERGENT B1 ;  /* 0x0000000000017941 */ /* 0x000fea0003800200 */
.L_x_10:
[----:B------:R-:W-:-:S04]  /*12c0*/  IMAD.MOV.U32 R3, RZ, RZ, 0x0 ;  /* 0x00000000ff037424 */ /* 0x000fc800078e00ff */
[----:B0-----:R-:W-:Y:S05]  /*12d0*/  RET.REL.NODEC R2 `(_Z4areaPf) ;  /* 0xffffffec02487950 */ /* 0x001fea0003c3ffff */
.L_x_21:
[----:B------:R-:W-:-:S00]  /*12e0*/  BRA `(.L_x_21) ;  /* 0xfffffffc00fc7947 */ /* 0x000fc0000383ffff */
[----:B------:R-:W-:-:S00]  /*12f0*/  NOP ;  /* 0x0000000000007918 */ /* 0x000fc00000000000 */
        /* <DEDUP_REMOVED lines=8> */
.L_x_23:


//--------------------- .nv.shared.reserved.0     --------------------------
	.section	.nv.shared.reserved.0,"aw",@nobits
	.weak		__nv_reservedSMEM_offset_0_alias
	.size		__nv_reservedSMEM_offset_0_alias, 0, 64
	.other		__nv_reservedSMEM_offset_0_alias,@"STO_CUDA_RESERVED_SHARED STV_DEFAULT"
__nv_reservedSMEM_offset_0_alias:
	.zero		0
	.zero		64


//--------------------- .nv.constant0._Z4areaPf   --------------------------
	.section	.nv.constant0._Z4areaPf,"a",@progbits
	.sectionflags	@""
	.align	4
.nv.constant0._Z4areaPf:
	.zero		904


//--------------------- SYMBOLS --------------------------

	.type		.nv.reservedSmem.offset0,@object
	.size		.nv.reservedSmem.offset0,0x4
